//
// Generated by NVIDIA NVVM Compiler
//
// Compiler Build ID: CL-36424714
// Cuda compilation tools, release 13.0, V13.0.88
// Based on NVVM 20.0.0
//

.version 9.0
.target sm_100
.address_size 64

	// .globl	_Z19calculatePartialSumiiiPiS_

.visible .entry _Z19calculatePartialSumiiiPiS_(
	.param .u32 _Z19calculatePartialSumiiiPiS__param_0,
	.param .u32 _Z19calculatePartialSumiiiPiS__param_1,
	.param .u32 _Z19calculatePartialSumiiiPiS__param_2,
	.param .u64 .ptr .align 1 _Z19calculatePartialSumiiiPiS__param_3,
	.param .u64 .ptr .align 1 _Z19calculatePartialSumiiiPiS__param_4
)
{
	.reg .pred 	%p<4>;
	.reg .b32 	%r<36>;
	.reg .b32 	%f<4>;
	.reg .b64 	%rd<13>;

	ld.param.u32 	%r9, [_Z19calculatePartialSumiiiPiS__param_0];
	ld.param.u32 	%r7, [_Z19calculatePartialSumiiiPiS__param_1];
	ld.param.u32 	%r8, [_Z19calculatePartialSumiiiPiS__param_2];
	ld.param.u64 	%rd2, [_Z19calculatePartialSumiiiPiS__param_3];
	ld.param.u64 	%rd3, [_Z19calculatePartialSumiiiPiS__param_4];
	cvta.to.global.u64 	%rd1, %rd3;
	mov.u32 	%r10, %tid.x;
	mov.u32 	%r11, %ctaid.x;
	mov.u32 	%r12, %ntid.x;
	mad.lo.s32 	%r1, %r11, %r12, %r10;
	setp.ge.s32 	%p1, %r1, %r9;
	@%p1 bra 	$L__BB0_4;
	cvta.to.global.u64 	%rd4, %rd2;
	add.s32 	%r13, %r7, -1;
	shl.b32 	%r14, %r1, 3;
	mul.lo.s32 	%r15, %r7, %r13;
	shl.b32 	%r16, %r15, 2;
	add.s32 	%r17, %r14, %r16;
	or.b32  	%r18, %r17, 1;
	cvt.rn.f32.s32 	%f1, %r18;
	sqrt.rn.f32 	%f2, %f1;
	add.f32 	%f3, %f2, 0f3F800000;
	cvt.rzi.s32.f32 	%r19, %f3;
	shr.u32 	%r20, %r19, 31;
	add.s32 	%r21, %r19, %r20;
	shr.s32 	%r2, %r21, 1;
	sub.s32 	%r22, 1, %r7;
	mul.lo.s32 	%r23, %r7, %r22;
	sub.s32 	%r24, %r23, %r2;
	mad.lo.s32 	%r25, %r2, %r2, %r24;
	shr.u32 	%r26, %r25, 31;
	add.s32 	%r27, %r25, %r26;
	shr.s32 	%r28, %r27, 1;
	sub.s32 	%r3, %r1, %r28;
	mul.wide.s32 	%rd5, %r3, 4;
	add.s64 	%rd6, %rd4, %rd5;
	ld.global.u32 	%r29, [%rd6];
	mul.wide.s32 	%rd7, %r2, 4;
	add.s64 	%rd8, %rd4, %rd7;
	ld.global.u32 	%r4, [%rd8];
	setp.ge.s32 	%p2, %r29, %r4;
	@%p2 bra 	$L__BB0_4;
	add.s32 	%r5, %r8, 1;
	mad.lo.s32 	%r30, %r3, %r8, %r3;
	add.s32 	%r31, %r30, %r7;
	mul.wide.s32 	%rd9, %r31, 4;
	add.s64 	%rd10, %rd1, %rd9;
	ld.global.u32 	%r6, [%rd10];
	setp.eq.s32 	%p3, %r6, -1;
	@%p3 bra 	$L__BB0_4;
	add.s32 	%r32, %r4, %r6;
	mad.lo.s32 	%r33, %r2, %r5, %r7;
	add.s32 	%r34, %r33, 1;
	mul.wide.s32 	%rd11, %r34, 4;
	add.s64 	%rd12, %rd1, %rd11;
	atom.global.max.s32 	%r35, [%rd12], %r32;
$L__BB0_4:
	ret;

}


// ===== COMPILED SASS (sm_100) =====

	.target	sm_100

	.elftype	@"ET_EXEC"


//--------------------- .note.nv.tkinfo           --------------------------
	.section	.note.nv.tkinfo,"",@"SHT_NOTE"
	.sectionflags	@"SHF_NOTE_NV_TKINFO"
	.tkinfo
        /*0018*/ 	.word	0x00000002
        /*0030*/ 	.string	""
        /*0030*/ 	.string	"ptxas"
        /*0030*/ 	.string	"Cuda compilation tools, release 13.0, V13.0.88"
        /*0030*/ 	.string	"Build cuda_13.0.r13.0/compiler.36424714_0"
        /*0030*/ 	.string	"-arch sm_100 -m 64 "



//--------------------- .note.nv.cuinfo           --------------------------
	.section	.note.nv.cuinfo,"",@"SHT_NOTE"
	.sectionflags	@"SHF_NOTE_NV_CUINFO"
        /*0018*/ 	.short	0x0002
        /*001a*/ 	.short	0x0064
        /*001c*/ 	.short	0x0082
	.zero		2


//--------------------- .nv.info                  --------------------------
	.section	.nv.info,"",@"SHT_CUDA_INFO"
	.align	4


	//----- nvinfo : EIATTR_REGCOUNT
	.align		4
        /*0000*/ 	.byte	0x04, 0x2f
        /*0002*/ 	.short	(.L_1 - .L_0)
	.align		4
.L_0:
        /*0004*/ 	.word	index@(_Z19calculatePartialSumiiiPiS_)
        /*0008*/ 	.word	0x0000000e


	//----- nvinfo : EIATTR_FRAME_SIZE
	.align		4
.L_1:
        /*000c*/ 	.byte	0x04, 0x11
        /*000e*/ 	.short	(.L_3 - .L_2)
	.align		4
.L_2:
        /*0010*/ 	.word	index@($__internal_0_$__cuda_sm20_sqrt_rn_f32_slowpath)
        /*0014*/ 	.word	0x00000000


	//----- nvinfo : EIATTR_FRAME_SIZE
	.align		4
.L_3:
        /*0018*/ 	.byte	0x04, 0x11
        /*001a*/ 	.short	(.L_5 - .L_4)
	.align		4
.L_4:
        /*001c*/ 	.word	index@(_Z19calculatePartialSumiiiPiS_)
        /*0020*/ 	.word	0x00000000


	//----- nvinfo : EIATTR_MIN_STACK_SIZE
	.align		4
.L_5:
        /*0024*/ 	.byte	0x04, 0x12
        /*0026*/ 	.short	(.L_7 - .L_6)
	.align		4
.L_6:
        /*0028*/ 	.word	index@(_Z19calculatePartialSumiiiPiS_)
        /*002c*/ 	.word	0x00000000
.L_7:


//--------------------- .nv.compat                --------------------------
	.section	.nv.compat,"",@"SHT_CUDA_COMPAT_INFO"
	.align	4
        /*0000*/ 	.byte	0x02, 0x09, 0x00, 0x00, 0x02, 0x02, 0x01, 0x00, 0x02, 0x05, 0x05, 0x00, 0x03, 0x07, 0x01, 0x01
        /*0010*/ 	.byte	0x02, 0x03, 0x00, 0x00, 0x02, 0x06, 0x01, 0x00, 0x04, 0x0b, 0x08, 0x00, 0x01, 0x00, 0x00, 0x00
        /*0020*/ 	.byte	0x00, 0x00, 0x00, 0x00


//--------------------- .nv.info._Z19calculatePartialSumiiiPiS_ --------------------------
	.section	.nv.info._Z19calculatePartialSumiiiPiS_,"",@"SHT_CUDA_INFO"
	.sectionflags	@""
	.align	4


	//----- nvinfo : EIATTR_CUDA_API_VERSION
	.align		4
        /*0000*/ 	.byte	0x04, 0x37
        /*0002*/ 	.short	(.L_9 - .L_8)
.L_8:
        /*0004*/ 	.word	0x00000082


	//----- nvinfo : EIATTR_KPARAM_INFO
	.align		4
.L_9:
        /*0008*/ 	.byte	0x04, 0x17
        /*000a*/ 	.short	(.L_11 - .L_10)
.L_10:
        /*000c*/ 	.word	0x00000000
        /*0010*/ 	.short	0x0004
        /*0012*/ 	.short	0x0018
        /*0014*/ 	.byte	0x00, 0xf5, 0x21, 0x00


	//----- nvinfo : EIATTR_KPARAM_INFO
	.align		4
.L_11:
        /*0018*/ 	.byte	0x04, 0x17
        /*001a*/ 	.short	(.L_13 - .L_12)
.L_12:
        /*001c*/ 	.word	0x00000000
        /*0020*/ 	.short	0x0003
        /*0022*/ 	.short	0x0010
        /*0024*/ 	.byte	0x00, 0xf5, 0x21, 0x00


	//----- nvinfo : EIATTR_KPARAM_INFO
	.align		4
.L_13:
        /*0028*/ 	.byte	0x04, 0x17
        /*002a*/ 	.short	(.L_15 - .L_14)
.L_14:
        /*002c*/ 	.word	0x00000000
        /*0030*/ 	.short	0x0002
        /*0032*/ 	.short	0x0008
        /*0034*/ 	.byte	0x00, 0xf0, 0x11, 0x00


	//----- nvinfo : EIATTR_KPARAM_INFO
	.align		4
.L_15:
        /*0038*/ 	.byte	0x04, 0x17
        /*003a*/ 	.short	(.L_17 - .L_16)
.L_16:
        /*003c*/ 	.word	0x00000000
        /*0040*/ 	.short	0x0001
        /*0042*/ 	.short	0x0004
        /*0044*/ 	.byte	0x00, 0xf0, 0x11, 0x00


	//----- nvinfo : EIATTR_KPARAM_INFO
	.align		4
.L_17:
        /*0048*/ 	.byte	0x04, 0x17
        /*004a*/ 	.short	(.L_19 - .L_18)
.L_18:
        /*004c*/ 	.word	0x00000000
        /*0050*/ 	.short	0x0000
        /*0052*/ 	.short	0x0000
        /*0054*/ 	.byte	0x00, 0xf0, 0x11, 0x00


	//----- nvinfo : EIATTR_SPARSE_MMA_MASK
	.align		4
.L_19:
        /*0058*/ 	.byte	0x03, 0x50
        /*005a*/ 	.short	0x0000


	//----- nvinfo : EIATTR_MAXREG_COUNT
	.align		4
        /*005c*/ 	.byte	0x03, 0x1b
        /*005e*/ 	.short	0x00ff


	//----- nvinfo : EIATTR_MERCURY_ISA_VERSION
	.align		4
        /*0060*/ 	.byte	0x03, 0x5f
        /*0062*/ 	.short	0x0101


	//----- nvinfo : EIATTR_VRC_CTA_INIT_COUNT
	.align		4
        /*0064*/ 	.byte	0x02, 0x4a
	.zero		1
	.zero		1


	//----- nvinfo : EIATTR_EXIT_INSTR_OFFSETS
	.align		4
        /*0068*/ 	.byte	0x04, 0x1c
        /*006a*/ 	.short	(.L_21 - .L_20)


	//   ....[0]....
.L_20:
        /*006c*/ 	.word	0x00000070


	//   ....[1]....
        /*0070*/ 	.word	0x000002e0


	//   ....[2]....
        /*0074*/ 	.word	0x00000360


	//   ....[3]....
        /*0078*/ 	.word	0x000003d0


	//----- nvinfo : EIATTR_CRS_STACK_SIZE
	.align		4
.L_21:
        /*007c*/ 	.byte	0x04, 0x1e
        /*007e*/ 	.short	(.L_23 - .L_22)
.L_22:
        /*0080*/ 	.word	0x00000000


	//----- nvinfo : EIATTR_CBANK_PARAM_SIZE
	.align		4
.L_23:
        /*0084*/ 	.byte	0x03, 0x19
        /*0086*/ 	.short	0x0020


	//----- nvinfo : EIATTR_PARAM_CBANK
	.align		4
        /*0088*/ 	.byte	0x04, 0x0a
        /*008a*/ 	.short	(.L_25 - .L_24)
	.align		4
.L_24:
        /*008c*/ 	.word	index@(.nv.constant0._Z19calculatePartialSumiiiPiS_)
        /*0090*/ 	.short	0x0380
        /*0092*/ 	.short	0x0020


	//----- nvinfo : EIATTR_SW_WAR
	.align		4
.L_25:
        /*0094*/ 	.byte	0x04, 0x36
        /*0096*/ 	.short	(.L_27 - .L_26)
.L_26:
        /*0098*/ 	.word	0x00000008
.L_27:


//--------------------- .nv.callgraph             --------------------------
	.section	.nv.callgraph,"",@"SHT_CUDA_CALLGRAPH"
	.align	4
	.sectionentsize	8
	.align		4
        /*0000*/ 	.word	0x00000000
	.align		4
        /*0004*/ 	.word	0xffffffff
	.align		4
        /*0008*/ 	.word	0x00000000
	.align		4
        /*000c*/ 	.word	0xfffffffe
	.align		4
        /*0010*/ 	.word	0x00000000
	.align		4
        /*0014*/ 	.word	0xfffffffd
	.align		4
        /*0018*/ 	.word	0x00000000
	.align		4
        /*001c*/ 	.word	0xfffffffc


//--------------------- .text._Z19calculatePartialSumiiiPiS_ --------------------------
	.section	.text._Z19calculatePartialSumiiiPiS_,"ax",@progbits
	.align	128
        .global         _Z19calculatePartialSumiiiPiS_
        .type           _Z19calculatePartialSumiiiPiS_,@function
        .size           _Z19calculatePartialSumiiiPiS_,(.L_x_5 - _Z19calculatePartialSumiiiPiS_)
        .other          _Z19calculatePartialSumiiiPiS_,@"STO_CUDA_ENTRY STV_DEFAULT"
_Z19calculatePartialSumiiiPiS_:
.text._Z19calculatePartialSumiiiPiS_:
[----:B------:R-:W-:Y:S01]  /*0000*/  LDC R1, c[0x0][0x37c] ;  /* 0x0000df00ff017b82 */ /* 0x000fe20000000800 */
[----:B------:R-:W0:Y:S07]  /*0010*/  S2R R2, SR_TID.X ;  /* 0x0000000000027919 */ /* 0x000e2e0000002100 */
[----:B------:R-:W0:Y:S01]  /*0020*/  S2UR UR4, SR_CTAID.X ;  /* 0x00000000000479c3 */ /* 0x000e220000002500 */
[----:B------:R-:W1:Y:S07]  /*0030*/  LDCU UR5, c[0x0][0x380] ;  /* 0x00007000ff0577ac */ /* 0x000e6e0008000800 */
[----:B------:R-:W0:Y:S02]  /*0040*/  LDC R3, c[0x0][0x360] ;  /* 0x0000d800ff037b82 */ /* 0x000e240000000800 */
[----:B0-----:R-:W-:-:S05]  /*0050*/  IMAD R2, R3, UR4, R2 ;  /* 0x0000000403027c24 */ /* 0x001fca000f8e0202 */
[----:B-1----:R-:W-:-:S13]  /*0060*/  ISETP.GE.AND P0, PT, R2, UR5, PT ;  /* 0x0000000502007c0c */ /* 0x002fda000bf06270 */
[----:B------:R-:W-:Y:S05]  /*0070*/  @P0 EXIT ;  /* 0x000000000000094d */ /* 0x000fea0003800000 */
[----:B------:R-:W0:Y:S01]  /*0080*/  LDCU UR5, c[0x0][0x384] ;  /* 0x00007080ff0577ac */ /* 0x000e220008000800 */
[----:B------:R-:W-:Y:S01]  /*0090*/  BSSY.RECONVERGENT B0, `(.L_x_0) ;  /* 0x0000013000007945 */ /* 0x000fe20003800200 */
[----:B------:R-:W1:Y:S01]  /*00a0*/  LDCU.64 UR6, c[0x0][0x358] ;  /* 0x00006b00ff0677ac */ /* 0x000e620008000a00 */
[----:B0-----:R-:W-:-:S04]  /*00b0*/  UIADD3 UR4, UPT, UPT, UR5, -0x1, URZ ;  /* 0xffffffff05047890 */ /* 0x001fc8000fffe0ff */
[----:B------:R-:W-:-:S06]  /*00c0*/  UIMAD UR4, UR4, UR5, URZ ;  /* 0x00000005040472a4 */ /* 0x000fcc000f8e02ff */
[----:B------:R-:W-:-:S04]  /*00d0*/  LEA R0, R2, UR4, 0x1 ;  /* 0x0000000402007c11 */ /* 0x000fc8000f8e08ff */
[----:B------:R-:W-:-:S04]  /*00e0*/  LEA R0, R0, 0x1, 0x2 ;  /* 0x0000000100007811 */ /* 0x000fc800078e10ff */
[----:B------:R-:W-:-:S04]  /*00f0*/  I2FP.F32.S32 R0, R0 ;  /* 0x0000000000007245 */ /* 0x000fc80000201400 */
[----:B------:R-:W-:Y:S01]  /*0100*/  IADD3 R4, PT, PT, R0, -0xd000000, RZ ;  /* 0xf300000000047810 */ /* 0x000fe20007ffe0ff */
[----:B------:R0:W2:Y:S03]  /*0110*/  MUFU.RSQ R3, R0 ;  /* 0x0000000000037308 */ /* 0x0000a60000001400 */
[----:B------:R-:W-:-:S13]  /*0120*/  ISETP.GT.U32.AND P0, PT, R4, 0x727fffff, PT ;  /* 0x727fffff0400780c */ /* 0x000fda0003f04070 */
[----:B01----:R-:W-:Y:S05]  /*0130*/  @!P0 BRA `(.L_x_1) ;  /* 0x0000000000108947 */ /* 0x003fea0003800000 */
[----:B------:R-:W-:-:S07]  /*0140*/  MOV R8, 0x160 ;  /* 0x0000016000087802 */ /* 0x000fce0000000f00 */
[----:B--2---:R-:W-:Y:S05]  /*0150*/  CALL.REL.NOINC `($__internal_0_$__cuda_sm20_sqrt_rn_f32_slowpath) ;  /* 0x0000000000a07944 */ /* 0x004fea0003c00000 */
[----:B------:R-:W-:Y:S01]  /*0160*/  MOV R0, R3 ;  /* 0x0000000300007202 */ /* 0x000fe20000000f00 */
[----:B------:R-:W-:Y:S06]  /*0170*/  BRA `(.L_x_2) ;  /* 0x0000000000107947 */ /* 0x000fec0003800000 */
.L_x_1:
[----:B--2---:R-:W-:Y:S01]  /*0180*/  FMUL.FTZ R5, R0, R3 ;  /* 0x0000000300057220 */ /* 0x004fe20000410000 */
[----:B------:R-:W-:-:S03]  /*0190*/  FMUL.FTZ R3, R3, 0.5 ;  /* 0x3f00000003037820 */ /* 0x000fc60000410000 */
[----:B------:R-:W-:-:S04]  /*01a0*/  FFMA R0, -R5, R5, R0 ;  /* 0x0000000505007223 */ /* 0x000fc80000000100 */
[----:B------:R-:W-:-:S07]  /*01b0*/  FFMA R0, R0, R3, R5 ;  /* 0x0000000300007223 */ /* 0x000fce0000000005 */
.L_x_2:
[----:B------:R-:W-:Y:S05]  /*01c0*/  BSYNC.RECONVERGENT B0 ;  /* 0x0000000000007941 */ /* 0x000fea0003800200 */
.L_x_0:
[----:B------:R-:W-:Y:S01]  /*01d0*/  FADD R0, R0, 1 ;  /* 0x3f80000000007421 */ /* 0x000fe20000000000 */
[----:B------:R-:W0:Y:S05]  /*01e0*/  LDC R8, c[0x0][0x384] ;  /* 0x0000e100ff087b82 */ /* 0x000e2a0000000800 */
[----:B------:R-:W1:Y:S03]  /*01f0*/  F2I.TRUNC.NTZ R0, R0 ;  /* 0x0000000000007305 */ /* 0x000e66000020f100 */
[----:B------:R-:W2:Y:S01]  /*0200*/  LDC.64 R6, c[0x0][0x390] ;  /* 0x0000e400ff067b82 */ /* 0x000ea20000000a00 */
[----:B-1----:R-:W-:-:S02]  /*0210*/  LEA.HI R3, R0, R0, RZ, 0x1 ;  /* 0x0000000000037211 */ /* 0x002fc400078f08ff */
[----:B0-----:R-:W-:Y:S02]  /*0220*/  IADD3 R4, PT, PT, -R8, 0x1, RZ ;  /* 0x0000000108047810 */ /* 0x001fe40007ffe1ff */
[----:B------:R-:W-:-:S05]  /*0230*/  SHF.R.S32.HI R9, RZ, 0x1, R3 ;  /* 0x00000001ff097819 */ /* 0x000fca0000011403 */
[----:B------:R-:W-:-:S04]  /*0240*/  IMAD R4, R4, R8, -R9 ;  /* 0x0000000804047224 */ /* 0x000fc800078e0a09 */
[----:B------:R-:W-:-:S05]  /*0250*/  IMAD R4, R9, R9, R4 ;  /* 0x0000000909047224 */ /* 0x000fca00078e0204 */
[----:B------:R-:W-:-:S04]  /*0260*/  LEA.HI R4, R4, R4, RZ, 0x1 ;  /* 0x0000000404047211 */ /* 0x000fc800078f08ff */
[----:B------:R-:W-:Y:S01]  /*0270*/  SHF.R.S32.HI R3, RZ, 0x1, R4 ;  /* 0x00000001ff037819 */ /* 0x000fe20000011404 */
[----:B--2---:R-:W-:-:S04]  /*0280*/  IMAD.WIDE R4, R9, 0x4, R6 ;  /* 0x0000000409047825 */ /* 0x004fc800078e0206 */
[----:B------:R-:W-:-:S04]  /*0290*/  IMAD.IADD R11, R2, 0x1, -R3 ;  /* 0x00000001020b7824 */ /* 0x000fc800078e0a03 */
[----:B------:R-:W-:Y:S02]  /*02a0*/  IMAD.WIDE R2, R11, 0x4, R6 ;  /* 0x000000040b027825 */ /* 0x000fe400078e0206 */
[----:B------:R-:W2:Y:S04]  /*02b0*/  LDG.E R7, desc[UR6][R4.64] ;  /* 0x0000000604077981 */ /* 0x000ea8000c1e1900 */
[----:B------:R-:W2:Y:S02]  /*02c0*/  LDG.E R2, desc[UR6][R2.64] ;  /* 0x0000000602027981 */ /* 0x000ea4000c1e1900 */
[----:B--2---:R-:W-:-:S13]  /*02d0*/  ISETP.GE.AND P0, PT, R2, R7, PT ;  /* 0x000000070200720c */ /* 0x004fda0003f06270 */
[----:B------:R-:W-:Y:S05]  /*02e0*/  @P0 EXIT ;  /* 0x000000000000094d */ /* 0x000fea0003800000 */
[----:B------:R-:W0:Y:S01]  /*02f0*/  LDCU UR5, c[0x0][0x388] ;  /* 0x00007100ff0577ac */ /* 0x000e220008000800 */
[----:B------:R-:W1:Y:S01]  /*0300*/  LDC.64 R4, c[0x0][0x398] ;  /* 0x0000e600ff047b82 */ /* 0x000e620000000a00 */
[----:B0-----:R-:W-:-:S05]  /*0310*/  IMAD R0, R11, UR5, R11 ;  /* 0x000000050b007c24 */ /* 0x001fca000f8e020b */
[----:B------:R-:W-:-:S05]  /*0320*/  IADD3 R3, PT, PT, R0, R8, RZ ;  /* 0x0000000800037210 */ /* 0x000fca0007ffe0ff */
[----:B-1----:R-:W-:-:S06]  /*0330*/  IMAD.WIDE R2, R3, 0x4, R4 ;  /* 0x0000000403027825 */ /* 0x002fcc00078e0204 */
[----:B------:R-:W2:Y:S02]  /*0340*/  LDG.E R2, desc[UR6][R2.64] ;  /* 0x0000000602027981 */ /* 0x000ea4000c1e1900 */
[----:B--2---:R-:W-:-:S13]  /*0350*/  ISETP.NE.AND P0, PT, R2, -0x1, PT ;  /* 0xffffffff0200780c */ /* 0x004fda0003f05270 */
[----:B------:R-:W-:Y:S05]  /*0360*/  @!P0 EXIT ;  /* 0x000000000000894d */ /* 0x000fea0003800000 */
[----:B------:R-:W-:Y:S01]  /*0370*/  UIADD3 UR4, UPT, UPT, UR5, 0x1, URZ ;  /* 0x0000000105047890 */ /* 0x000fe2000fffe0ff */
[----:B------:R-:W-:-:S05]  /*0380*/  IMAD.IADD R7, R7, 0x1, R2 ;  /* 0x0000000107077824 */ /* 0x000fca00078e0202 */
[----:B------:R-:W-:-:S05]  /*0390*/  IMAD R0, R9, UR4, R8 ;  /* 0x0000000409007c24 */ /* 0x000fca000f8e0208 */
[----:B------:R-:W-:-:S05]  /*03a0*/  IADD3 R3, PT, PT, R0, 0x1, RZ ;  /* 0x0000000100037810 */ /* 0x000fca0007ffe0ff */
[----:B------:R-:W-:-:S05]  /*03b0*/  IMAD.WIDE R2, R3, 0x4, R4 ;  /* 0x0000000403027825 */ /* 0x000fca00078e0204 */
[----:B------:R-:W-:Y:S01]  /*03c0*/  REDG.E.MAX.S32.STRONG.GPU desc[UR6][R2.64], R7 ;  /* 0x000000070200798e */ /* 0x000fe2000d12e306 */
[----:B------:R-:W-:Y:S05]  /*03d0*/  EXIT ;  /* 0x000000000000794d */ /* 0x000fea0003800000 */
        .weak           $__internal_0_$__cuda_sm20_sqrt_rn_f32_slowpath
        .type           $__internal_0_$__cuda_sm20_sqrt_rn_f32_slowpath,@function
        .size           $__internal_0_$__cuda_sm20_sqrt_rn_f32_slowpath,(.L_x_5 - $__internal_0_$__cuda_sm20_sqrt_rn_f32_slowpath)
$__internal_0_$__cuda_sm20_sqrt_rn_f32_slowpath:
[----:B------:R-:W-:-:S13]  /*03e0*/  LOP3.LUT P0, RZ, R0, 0x7fffffff, RZ, 0xc0, !PT ;  /* 0x7fffffff00ff7812 */ /* 0x000fda000780c0ff */
[----:B------:R-:W-:Y:S01]  /*03f0*/  @!P0 MOV R3, R0 ;  /* 0x0000000000038202 */ /* 0x000fe20000000f00 */
[----:B------:R-:W-:Y:S06]  /*0400*/  @!P0 BRA `(.L_x_3) ;  /* 0x0000000000408947 */ /* 0x000fec0003800000 */
[----:B------:R-:W-:-:S13]  /*0410*/  FSETP.GEU.FTZ.AND P0, PT, R0, RZ, PT ;  /* 0x000000ff0000720b */ /* 0x000fda0003f1e000 */
[----:B------:R-:W-:Y:S01]  /*0420*/  @!P0 MOV R3, 0x7fffffff ;  /* 0x7fffffff00038802 */ /* 0x000fe20000000f00 */
[----:B------:R-:W-:Y:S06]  /*0430*/  @!P0 BRA `(.L_x_3) ;  /* 0x0000000000348947 */ /* 0x000fec0003800000 */
[----:B------:R-:W-:-:S13]  /*0440*/  FSETP.GTU.FTZ.AND P0, PT, |R0|, +INF , PT ;  /* 0x7f8000000000780b */ /* 0x000fda0003f1c200 */
[----:B------:R-:W-:Y:S01]  /*0450*/  @P0 FADD.FTZ R3, R0, 1 ;  /* 0x3f80000000030421 */ /* 0x000fe20000010000 */
[----:B------:R-:W-:Y:S06]  /*0460*/  @P0 BRA `(.L_x_3) ;  /* 0x0000000000280947 */ /* 0x000fec0003800000 */
[----:B------:R-:W-:-:S13]  /*0470*/  FSETP.NEU.FTZ.AND P0, PT, |R0|, +INF , PT ;  /* 0x7f8000000000780b */ /* 0x000fda0003f1d200 */
[----:B------:R-:W-:-:S04]  /*0480*/  @P0 FFMA R4, R0, 1.84467440737095516160e+19, RZ ;  /* 0x5f80000000040823 */ /* 0x000fc800000000ff */
[----:B------:R-:W0:Y:S02]  /*0490*/  @P0 MUFU.RSQ R3, R4 ;  /* 0x0000000400030308 */ /* 0x000e240000001400 */
[----:B0-----:R-:W-:Y:S01]  /*04a0*/  @P0 FMUL.FTZ R5, R4, R3 ;  /* 0x0000000304050220 */ /* 0x001fe20000410000 */
[----:B------:R-:W-:Y:S01]  /*04b0*/  @P0 FMUL.FTZ R7, R3, 0.5 ;  /* 0x3f00000003070820 */ /* 0x000fe20000410000 */
[----:B------:R-:W-:Y:S02]  /*04c0*/  @!P0 IMAD.MOV.U32 R3, RZ, RZ, R0 ;  /* 0x000000ffff038224 */ /* 0x000fe400078e0000 */
[----:B------:R-:W-:-:S04]  /*04d0*/  @P0 FADD.FTZ R6, -R5, -RZ ;  /* 0x800000ff05060221 */ /* 0x000fc80000010100 */
[----:B------:R-:W-:-:S04]  /*04e0*/  @P0 FFMA R6, R5, R6, R4 ;  /* 0x0000000605060223 */ /* 0x000fc80000000004 */
[----:B------:R-:W-:-:S04]  /*04f0*/  @P0 FFMA R6, R6, R7, R5 ;  /* 0x0000000706060223 */ /* 0x000fc80000000005 */
[----:B------:R-:W-:-:S07]  /*0500*/  @P0 FMUL.FTZ R3, R6, 2.3283064365386962891e-10 ;  /* 0x2f80000006030820 */ /* 0x000fce0000410000 */
.L_x_3:
[----:B------:R-:W-:Y:S01]  /*0510*/  HFMA2 R5, -RZ, RZ, 0, 0 ;  /* 0x00000000ff057431 */ /* 0x000fe200000001ff */
[----:B------:R-:W-:-:S04]  /*0520*/  MOV R4, R8 ;  /* 0x0000000800047202 */ /* 0x000fc80000000f00 */
[----:B------:R-:W-:Y:S05]  /*0530*/  RET.REL.NODEC R4 `(_Z19calculatePartialSumiiiPiS_) ;  /* 0xfffffff804b07950 */ /* 0x000fea0003c3ffff */
.L_x_4:
[----:B------:R-:W-:-:S00]  /*0540*/  BRA `(.L_x_4) ;  /* 0xfffffffc00fc7947 */ /* 0x000fc0000383ffff */
[----:B------:R-:W-:-:S00]  /*0550*/  NOP ;  /* 0x0000000000007918 */ /* 0x000fc00000000000 */
        /* <DEDUP_REMOVED lines=10> */
.L_x_5:


//--------------------- .nv.shared.reserved.0     --------------------------
	.section	.nv.shared.reserved.0,"aw",@nobits
	.weak		__nv_reservedSMEM_offset_0_alias
	.size		__nv_reservedSMEM_offset_0_alias, 0, 64
	.other		__nv_reservedSMEM_offset_0_alias,@"STO_CUDA_RESERVED_SHARED STV_DEFAULT"
__nv_reservedSMEM_offset_0_alias:
	.zero		0
	.zero		64


//--------------------- .nv.constant0._Z19calculatePartialSumiiiPiS_ --------------------------
	.section	.nv.constant0._Z19calculatePartialSumiiiPiS_,"a",@progbits
	.sectionflags	@""
	.align	4
.nv.constant0._Z19calculatePartialSumiiiPiS_:
	.zero		928


//--------------------- SYMBOLS --------------------------

	.type		.nv.reservedSmem.offset0,@object
	.size		.nv.reservedSmem.offset0,0x4
